//
// Generated by NVIDIA NVVM Compiler
//
// Compiler Build ID: CL-36424714
// Cuda compilation tools, release 13.0, V13.0.88
// Based on NVVM 20.0.0
//

.version 9.0
.target sm_100
.address_size 64

	// .globl	_Z12mandelKernelffiiffiPim

.visible .entry _Z12mandelKernelffiiffiPim(
	.param .f32 _Z12mandelKernelffiiffiPim_param_0,
	.param .f32 _Z12mandelKernelffiiffiPim_param_1,
	.param .u32 _Z12mandelKernelffiiffiPim_param_2,
	.param .u32 _Z12mandelKernelffiiffiPim_param_3,
	.param .f32 _Z12mandelKernelffiiffiPim_param_4,
	.param .f32 _Z12mandelKernelffiiffiPim_param_5,
	.param .u32 _Z12mandelKernelffiiffiPim_param_6,
	.param .u64 .ptr .align 1 _Z12mandelKernelffiiffiPim_param_7,
	.param .u64 _Z12mandelKernelffiiffiPim_param_8
)
{
	.reg .pred 	%p<4>;
	.reg .b32 	%r<17>;
	.reg .b32 	%f<20>;
	.reg .b64 	%rd<8>;

	ld.param.f32 	%f9, [_Z12mandelKernelffiiffiPim_param_0];
	ld.param.f32 	%f10, [_Z12mandelKernelffiiffiPim_param_1];
	ld.param.f32 	%f11, [_Z12mandelKernelffiiffiPim_param_4];
	ld.param.f32 	%f12, [_Z12mandelKernelffiiffiPim_param_5];
	ld.param.u32 	%r6, [_Z12mandelKernelffiiffiPim_param_6];
	ld.param.u64 	%rd1, [_Z12mandelKernelffiiffiPim_param_7];
	ld.param.u64 	%rd2, [_Z12mandelKernelffiiffiPim_param_8];
	mov.u32 	%r8, %ctaid.x;
	mov.u32 	%r9, %ntid.x;
	mov.u32 	%r10, %tid.x;
	mad.lo.s32 	%r1, %r8, %r9, %r10;
	mov.u32 	%r11, %ctaid.y;
	mov.u32 	%r12, %ntid.y;
	mov.u32 	%r13, %tid.y;
	mad.lo.s32 	%r2, %r11, %r12, %r13;
	cvt.rn.f32.s32 	%f13, %r1;
	fma.rn.f32 	%f1, %f11, %f13, %f9;
	cvt.rn.f32.u32 	%f14, %r2;
	fma.rn.f32 	%f2, %f12, %f14, %f10;
	setp.lt.s32 	%p1, %r6, 1;
	mov.b32 	%r16, 0;
	@%p1 bra 	$L__BB0_4;
	mov.b32 	%r15, 0;
	mov.f32 	%f18, %f2;
	mov.f32 	%f19, %f1;
$L__BB0_2:
	mul.f32 	%f5, %f19, %f19;
	mul.f32 	%f6, %f18, %f18;
	add.f32 	%f15, %f5, %f6;
	setp.gt.f32 	%p2, %f15, 0f40800000;
	mov.u32 	%r16, %r15;
	@%p2 bra 	$L__BB0_4;
	sub.f32 	%f16, %f5, %f6;
	add.f32 	%f17, %f19, %f19;
	add.f32 	%f19, %f1, %f16;
	fma.rn.f32 	%f18, %f17, %f18, %f2;
	add.s32 	%r15, %r15, 1;
	setp.ne.s32 	%p3, %r15, %r6;
	mov.u32 	%r16, %r6;
	@%p3 bra 	$L__BB0_2;
$L__BB0_4:
	cvta.to.global.u64 	%rd3, %rd1;
	cvt.u64.u32 	%rd4, %r2;
	mad.lo.s64 	%rd5, %rd2, %rd4, %rd3;
	mul.wide.s32 	%rd6, %r1, 4;
	add.s64 	%rd7, %rd5, %rd6;
	st.global.u32 	[%rd7], %r16;
	ret;

}


// ===== COMPILED SASS (sm_100) =====

	.target	sm_100

	.elftype	@"ET_EXEC"


//--------------------- .note.nv.tkinfo           --------------------------
	.section	.note.nv.tkinfo,"",@"SHT_NOTE"
	.sectionflags	@"SHF_NOTE_NV_TKINFO"
	.tkinfo
        /*0018*/ 	.word	0x00000002
        /*0030*/ 	.string	""
        /*0030*/ 	.string	"ptxas"
        /*0030*/ 	.string	"Cuda compilation tools, release 13.0, V13.0.88"
        /*0030*/ 	.string	"Build cuda_13.0.r13.0/compiler.36424714_0"
        /*0030*/ 	.string	"-arch sm_100 -m 64 "



//--------------------- .note.nv.cuinfo           --------------------------
	.section	.note.nv.cuinfo,"",@"SHT_NOTE"
	.sectionflags	@"SHF_NOTE_NV_CUINFO"
        /*0018*/ 	.short	0x0002
        /*001a*/ 	.short	0x0064
        /*001c*/ 	.short	0x0082
	.zero		2


//--------------------- .nv.info                  --------------------------
	.section	.nv.info,"",@"SHT_CUDA_INFO"
	.align	4


	//----- nvinfo : EIATTR_REGCOUNT
	.align		4
        /*0000*/ 	.byte	0x04, 0x2f
        /*0002*/ 	.short	(.L_1 - .L_0)
	.align		4
.L_0:
        /*0004*/ 	.word	index@(_Z12mandelKernelffiiffiPim)
        /*0008*/ 	.word	0x00000012


	//----- nvinfo : EIATTR_FRAME_SIZE
	.align		4
.L_1:
        /*000c*/ 	.byte	0x04, 0x11
        /*000e*/ 	.short	(.L_3 - .L_2)
	.align		4
.L_2:
        /*0010*/ 	.word	index@(_Z12mandelKernelffiiffiPim)
        /*0014*/ 	.word	0x00000000


	//----- nvinfo : EIATTR_MIN_STACK_SIZE
	.align		4
.L_3:
        /*0018*/ 	.byte	0x04, 0x12
        /*001a*/ 	.short	(.L_5 - .L_4)
	.align		4
.L_4:
        /*001c*/ 	.word	index@(_Z12mandelKernelffiiffiPim)
        /*0020*/ 	.word	0x00000000
.L_5:


//--------------------- .nv.compat                --------------------------
	.section	.nv.compat,"",@"SHT_CUDA_COMPAT_INFO"
	.align	4
        /*0000*/ 	.byte	0x02, 0x09, 0x00, 0x00, 0x02, 0x02, 0x01, 0x00, 0x02, 0x05, 0x05, 0x00, 0x03, 0x07, 0x01, 0x01
        /*0010*/ 	.byte	0x02, 0x03, 0x00, 0x00, 0x02, 0x06, 0x01, 0x00, 0x04, 0x0b, 0x08, 0x00, 0x01, 0x00, 0x00, 0x00
        /*0020*/ 	.byte	0x00, 0x00, 0x00, 0x00


//--------------------- .nv.info._Z12mandelKernelffiiffiPim --------------------------
	.section	.nv.info._Z12mandelKernelffiiffiPim,"",@"SHT_CUDA_INFO"
	.sectionflags	@""
	.align	4


	//----- nvinfo : EIATTR_CUDA_API_VERSION
	.align		4
        /*0000*/ 	.byte	0x04, 0x37
        /*0002*/ 	.short	(.L_7 - .L_6)
.L_6:
        /*0004*/ 	.word	0x00000082


	//----- nvinfo : EIATTR_KPARAM_INFO
	.align		4
.L_7:
        /*0008*/ 	.byte	0x04, 0x17
        /*000a*/ 	.short	(.L_9 - .L_8)
.L_8:
        /*000c*/ 	.word	0x00000000
        /*0010*/ 	.short	0x0008
        /*0012*/ 	.short	0x0028
        /*0014*/ 	.byte	0x00, 0xf0, 0x21, 0x00


	//----- nvinfo : EIATTR_KPARAM_INFO
	.align		4
.L_9:
        /*0018*/ 	.byte	0x04, 0x17
        /*001a*/ 	.short	(.L_11 - .L_10)
.L_10:
        /*001c*/ 	.word	0x00000000
        /*0020*/ 	.short	0x0007
        /*0022*/ 	.short	0x0020
        /*0024*/ 	.byte	0x00, 0xf5, 0x21, 0x00


	//----- nvinfo : EIATTR_KPARAM_INFO
	.align		4
.L_11:
        /*0028*/ 	.byte	0x04, 0x17
        /*002a*/ 	.short	(.L_13 - .L_12)
.L_12:
        /*002c*/ 	.word	0x00000000
        /*0030*/ 	.short	0x0006
        /*0032*/ 	.short	0x0018
        /*0034*/ 	.byte	0x00, 0xf0, 0x11, 0x00


	//----- nvinfo : EIATTR_KPARAM_INFO
	.align		4
.L_13:
        /*0038*/ 	.byte	0x04, 0x17
        /*003a*/ 	.short	(.L_15 - .L_14)
.L_14:
        /*003c*/ 	.word	0x00000000
        /*0040*/ 	.short	0x0005
        /*0042*/ 	.short	0x0014
        /*0044*/ 	.byte	0x00, 0xf0, 0x11, 0x00


	//----- nvinfo : EIATTR_KPARAM_INFO
	.align		4
.L_15:
        /*0048*/ 	.byte	0x04, 0x17
        /*004a*/ 	.short	(.L_17 - .L_16)
.L_16:
        /*004c*/ 	.word	0x00000000
        /*0050*/ 	.short	0x0004
        /*0052*/ 	.short	0x0010
        /*0054*/ 	.byte	0x00, 0xf0, 0x11, 0x00


	//----- nvinfo : EIATTR_KPARAM_INFO
	.align		4
.L_17:
        /*0058*/ 	.byte	0x04, 0x17
        /*005a*/ 	.short	(.L_19 - .L_18)
.L_18:
        /*005c*/ 	.word	0x00000000
        /*0060*/ 	.short	0x0003
        /*0062*/ 	.short	0x000c
        /*0064*/ 	.byte	0x00, 0xf0, 0x11, 0x00


	//----- nvinfo : EIATTR_KPARAM_INFO
	.align		4
.L_19:
        /*0068*/ 	.byte	0x04, 0x17
        /*006a*/ 	.short	(.L_21 - .L_20)
.L_20:
        /*006c*/ 	.word	0x00000000
        /*0070*/ 	.short	0x0002
        /*0072*/ 	.short	0x0008
        /*0074*/ 	.byte	0x00, 0xf0, 0x11, 0x00


	//----- nvinfo : EIATTR_KPARAM_INFO
	.align		4
.L_21:
        /*0078*/ 	.byte	0x04, 0x17
        /*007a*/ 	.short	(.L_23 - .L_22)
.L_22:
        /*007c*/ 	.word	0x00000000
        /*0080*/ 	.short	0x0001
        /*0082*/ 	.short	0x0004
        /*0084*/ 	.byte	0x00, 0xf0, 0x11, 0x00


	//----- nvinfo : EIATTR_KPARAM_INFO
	.align		4
.L_23:
        /*0088*/ 	.byte	0x04, 0x17
        /*008a*/ 	.short	(.L_25 - .L_24)
.L_24:
        /*008c*/ 	.word	0x00000000
        /*0090*/ 	.short	0x0000
        /*0092*/ 	.short	0x0000
        /*0094*/ 	.byte	0x00, 0xf0, 0x11, 0x00


	//----- nvinfo : EIATTR_SPARSE_MMA_MASK
	.align		4
.L_25:
        /*0098*/ 	.byte	0x03, 0x50
        /*009a*/ 	.short	0x0000


	//----- nvinfo : EIATTR_MAXREG_COUNT
	.align		4
        /*009c*/ 	.byte	0x03, 0x1b
        /*009e*/ 	.short	0x00ff


	//----- nvinfo : EIATTR_MERCURY_ISA_VERSION
	.align		4
        /*00a0*/ 	.byte	0x03, 0x5f
        /*00a2*/ 	.short	0x0101


	//----- nvinfo : EIATTR_VRC_CTA_INIT_COUNT
	.align		4
        /*00a4*/ 	.byte	0x02, 0x4a
	.zero		1
	.zero		1


	//----- nvinfo : EIATTR_EXIT_INSTR_OFFSETS
	.align		4
        /*00a8*/ 	.byte	0x04, 0x1c
        /*00aa*/ 	.short	(.L_27 - .L_26)


	//   ....[0]....
.L_26:
        /*00ac*/ 	.word	0x000002e0


	//----- nvinfo : EIATTR_CRS_STACK_SIZE
	.align		4
.L_27:
        /*00b0*/ 	.byte	0x04, 0x1e
        /*00b2*/ 	.short	(.L_29 - .L_28)
.L_28:
        /*00b4*/ 	.word	0x00000000


	//----- nvinfo : EIATTR_CBANK_PARAM_SIZE
	.align		4
.L_29:
        /*00b8*/ 	.byte	0x03, 0x19
        /*00ba*/ 	.short	0x0030


	//----- nvinfo : EIATTR_PARAM_CBANK
	.align		4
        /*00bc*/ 	.byte	0x04, 0x0a
        /*00be*/ 	.short	(.L_31 - .L_30)
	.align		4
.L_30:
        /*00c0*/ 	.word	index@(.nv.constant0._Z12mandelKernelffiiffiPim)
        /*00c4*/ 	.short	0x0380
        /*00c6*/ 	.short	0x0030


	//----- nvinfo : EIATTR_SW_WAR
	.align		4
.L_31:
        /*00c8*/ 	.byte	0x04, 0x36
        /*00ca*/ 	.short	(.L_33 - .L_32)
.L_32:
        /*00cc*/ 	.word	0x00000008
.L_33:


//--------------------- .nv.callgraph             --------------------------
	.section	.nv.callgraph,"",@"SHT_CUDA_CALLGRAPH"
	.align	4
	.sectionentsize	8
	.align		4
        /*0000*/ 	.word	0x00000000
	.align		4
        /*0004*/ 	.word	0xffffffff
	.align		4
        /*0008*/ 	.word	0x00000000
	.align		4
        /*000c*/ 	.word	0xfffffffe
	.align		4
        /*0010*/ 	.word	0x00000000
	.align		4
        /*0014*/ 	.word	0xfffffffd
	.align		4
        /*0018*/ 	.word	0x00000000
	.align		4
        /*001c*/ 	.word	0xfffffffc


//--------------------- .text._Z12mandelKernelffiiffiPim --------------------------
	.section	.text._Z12mandelKernelffiiffiPim,"ax",@progbits
	.align	128
        .global         _Z12mandelKernelffiiffiPim
        .type           _Z12mandelKernelffiiffiPim,@function
        .size           _Z12mandelKernelffiiffiPim,(.L_x_4 - _Z12mandelKernelffiiffiPim)
        .other          _Z12mandelKernelffiiffiPim,@"STO_CUDA_ENTRY STV_DEFAULT"
_Z12mandelKernelffiiffiPim:
.text._Z12mandelKernelffiiffiPim:
[----:B------:R-:W-:Y:S01]  /*0000*/  LDC R1, c[0x0][0x37c] ;  /* 0x0000df00ff017b82 */ /* 0x000fe20000000800 */
[----:B------:R-:W0:Y:S07]  /*0010*/  S2R R2, SR_TID.Y ;  /* 0x0000000000027919 */ /* 0x000e2e0000002200 */
[----:B------:R-:W1:Y:S01]  /*0020*/  LDC R5, c[0x0][0x360] ;  /* 0x0000d800ff057b82 */ /* 0x000e620000000800 */
[----:B------:R-:W2:Y:S01]  /*0030*/  LDCU UR8, c[0x0][0x398] ;  /* 0x00007300ff0877ac */ /* 0x000ea20008000800 */
[----:B------:R-:W1:Y:S01]  /*0040*/  S2R R0, SR_TID.X ;  /* 0x0000000000007919 */ /* 0x000e620000002100 */
[----:B------:R-:W3:Y:S05]  /*0050*/  LDCU.64 UR6, c[0x0][0x390] ;  /* 0x00007200ff0677ac */ /* 0x000eea0008000a00 */
[----:B------:R-:W0:Y:S08]  /*0060*/  S2UR UR5, SR_CTAID.Y ;  /* 0x00000000000579c3 */ /* 0x000e300000002600 */
[----:B------:R-:W0:Y:S01]  /*0070*/  LDC R7, c[0x0][0x364] ;  /* 0x0000d900ff077b82 */ /* 0x000e220000000800 */
[----:B--2---:R-:W-:-:S07]  /*0080*/  UISETP.GE.AND UP0, UPT, UR8, 0x1, UPT ;  /* 0x000000010800788c */ /* 0x004fce000bf06270 */
[----:B------:R-:W1:Y:S08]  /*0090*/  S2UR UR4, SR_CTAID.X ;  /* 0x00000000000479c3 */ /* 0x000e700000002500 */
[----:B------:R-:W3:Y:S01]  /*00a0*/  LDC.64 R8, c[0x0][0x380] ;  /* 0x0000e000ff087b82 */ /* 0x000ee20000000a00 */
[----:B0-----:R-:W-:Y:S02]  /*00b0*/  IMAD R7, R7, UR5, R2 ;  /* 0x0000000507077c24 */ /* 0x001fe4000f8e0202 */
[----:B-1----:R-:W-:-:S03]  /*00c0*/  IMAD R5, R5, UR4, R0 ;  /* 0x0000000405057c24 */ /* 0x002fc6000f8e0200 */
[----:B------:R-:W-:Y:S01]  /*00d0*/  I2FP.F32.U32 R0, R7 ;  /* 0x0000000700007245 */ /* 0x000fe20000201000 */
[----:B------:R-:W0:Y:S01]  /*00e0*/  LDCU.64 UR4, c[0x0][0x358] ;  /* 0x00006b00ff0477ac */ /* 0x000e220008000a00 */
[----:B------:R-:W-:-:S03]  /*00f0*/  I2FP.F32.S32 R3, R5 ;  /* 0x0000000500037245 */ /* 0x000fc60000201400 */
[----:B---3--:R-:W-:Y:S01]  /*0100*/  FFMA R0, R0, UR7, R9 ;  /* 0x0000000700007c23 */ /* 0x008fe20008000009 */
[----:B------:R-:W-:Y:S02]  /*0110*/  HFMA2 R9, -RZ, RZ, 0, 0 ;  /* 0x00000000ff097431 */ /* 0x000fe400000001ff */
[----:B------:R-:W-:Y:S01]  /*0120*/  FFMA R3, R3, UR6, R8 ;  /* 0x0000000603037c23 */ /* 0x000fe20008000008 */
[----:B------:R-:W-:Y:S06]  /*0130*/  BRA.U !UP0, `(.L_x_0) ;  /* 0x0000000108507547 */ /* 0x000fec000b800000 */
[----:B------:R-:W-:Y:S01]  /*0140*/  BSSY.RECONVERGENT B0, `(.L_x_0) ;  /* 0x0000013000007945 */ /* 0x000fe20003800200 */
[----:B------:R-:W-:Y:S01]  /*0150*/  MOV R9, RZ ;  /* 0x000000ff00097202 */ /* 0x000fe20000000f00 */
[----:B------:R-:W1:Y:S01]  /*0160*/  LDCU UR8, c[0x0][0x398] ;  /* 0x00007300ff0877ac */ /* 0x000e620008000800 */
[----:B------:R-:W-:Y:S02]  /*0170*/  MOV R11, R0 ;  /* 0x00000000000b7202 */ /* 0x000fe40000000f00 */
[----:B------:R-:W-:Y:S01]  /*0180*/  MOV R2, R3 ;  /* 0x0000000300027202 */ /* 0x000fe20000000f00 */
[----:B------:R-:W2:Y:S06]  /*0190*/  LDCU UR9, c[0x0][0x398] ;  /* 0x00007300ff0977ac */ /* 0x000eac0008000800 */
.L_x_2:
[----:B------:R-:W-:Y:S01]  /*01a0*/  FMUL R4, R2, R2 ;  /* 0x0000000202047220 */ /* 0x000fe20000400000 */
[----:B------:R-:W-:-:S04]  /*01b0*/  FMUL R15, R11, R11 ;  /* 0x0000000b0b0f7220 */ /* 0x000fc80000400000 */
[----:B------:R-:W-:-:S05]  /*01c0*/  FADD R6, R4, R15 ;  /* 0x0000000f04067221 */ /* 0x000fca0000000000 */
[----:B------:R-:W-:-:S13]  /*01d0*/  FSETP.GT.AND P0, PT, R6, 4, PT ;  /* 0x408000000600780b */ /* 0x000fda0003f04000 */
[----:B------:R-:W-:Y:S05]  /*01e0*/  @P0 BRA `(.L_x_1) ;  /* 0x0000000000200947 */ /* 0x000fea0003800000 */
[----:B------:R-:W-:Y:S01]  /*01f0*/  IADD3 R9, PT, PT, R9, 0x1, RZ ;  /* 0x0000000109097810 */ /* 0x000fe20007ffe0ff */
[----:B------:R-:W-:Y:S01]  /*0200*/  FADD R13, R2, R2 ;  /* 0x00000002020d7221 */ /* 0x000fe20000000000 */
[----:B------:R-:W-:Y:S02]  /*0210*/  FADD R2, R4, -R15 ;  /* 0x8000000f04027221 */ /* 0x000fe40000000000 */
[----:B--2---:R-:W-:Y:S01]  /*0220*/  ISETP.NE.AND P0, PT, R9, UR9, PT ;  /* 0x0000000909007c0c */ /* 0x004fe2000bf05270 */
[----:B------:R-:W-:Y:S01]  /*0230*/  FFMA R11, R13, R11, R0 ;  /* 0x0000000b0d0b7223 */ /* 0x000fe20000000000 */
[----:B------:R-:W-:-:S11]  /*0240*/  FADD R2, R3, R2 ;  /* 0x0000000203027221 */ /* 0x000fd60000000000 */
[----:B------:R-:W-:Y:S05]  /*0250*/  @P0 BRA `(.L_x_2) ;  /* 0xfffffffc00d00947 */ /* 0x000fea000383ffff */
[----:B-1----:R-:W-:-:S07]  /*0260*/  MOV R9, UR8 ;  /* 0x0000000800097c02 */ /* 0x002fce0008000f00 */
.L_x_1:
[----:B012---:R-:W-:Y:S05]  /*0270*/  BSYNC.RECONVERGENT B0 ;  /* 0x0000000000007941 */ /* 0x007fea0003800200 */
.L_x_0:
[----:B------:R-:W1:Y:S01]  /*0280*/  LDC.64 R2, c[0x0][0x3a0] ;  /* 0x0000e800ff027b82 */ /* 0x000e620000000a00 */
[----:B------:R-:W1:Y:S02]  /*0290*/  LDCU.64 UR6, c[0x0][0x3a8] ;  /* 0x00007500ff0677ac */ /* 0x000e640008000a00 */
[----:B-1----:R-:W-:-:S04]  /*02a0*/  IMAD.WIDE.U32 R2, R7, UR6, R2 ;  /* 0x0000000607027c25 */ /* 0x002fc8000f8e0002 */
[----:B------:R-:W-:Y:S02]  /*02b0*/  IMAD R3, R7, UR7, R3 ;  /* 0x0000000707037c24 */ /* 0x000fe4000f8e0203 */
[----:B------:R-:W-:-:S05]  /*02c0*/  IMAD.WIDE R2, R5, 0x4, R2 ;  /* 0x0000000405027825 */ /* 0x000fca00078e0202 */
[----:B0-----:R-:W-:Y:S01]  /*02d0*/  STG.E desc[UR4][R2.64], R9 ;  /* 0x0000000902007986 */ /* 0x001fe2000c101904 */
[----:B------:R-:W-:Y:S05]  /*02e0*/  EXIT ;  /* 0x000000000000794d */ /* 0x000fea0003800000 */
.L_x_3:
[----:B------:R-:W-:-:S00]  /*02f0*/  BRA `(.L_x_3) ;  /* 0xfffffffc00fc7947 */ /* 0x000fc0000383ffff */
[----:B------:R-:W-:-:S00]  /*0300*/  NOP ;  /* 0x0000000000007918 */ /* 0x000fc00000000000 */
[----:B------:R-:W-:-:S00]  /*0310*/  NOP ;  /* 0x0000000000007918 */ /* 0x000fc00000000000 */
[----:B------:R-:W-:-:S00]  /*0320*/  NOP ;  /* 0x0000000000007918 */ /* 0x000fc00000000000 */
[----:B------:R-:W-:-:S00]  /*0330*/  NOP ;  /* 0x0000000000007918 */ /* 0x000fc00000000000 */
[----:B------:R-:W-:-:S00]  /*0340*/  NOP ;  /* 0x0000000000007918 */ /* 0x000fc00000000000 */
[----:B------:R-:W-:-:S00]  /*0350*/  NOP ;  /* 0x0000000000007918 */ /* 0x000fc00000000000 */
[----:B------:R-:W-:-:S00]  /*0360*/  NOP ;  /* 0x0000000000007918 */ /* 0x000fc00000000000 */
[----:B------:R-:W-:-:S00]  /*0370*/  NOP ;  /* 0x0000000000007918 */ /* 0x000fc00000000000 */
.L_x_4:


//--------------------- .nv.shared.reserved.0     --------------------------
	.section	.nv.shared.reserved.0,"aw",@nobits
	.weak		__nv_reservedSMEM_offset_0_alias
	.size		__nv_reservedSMEM_offset_0_alias, 0, 64
	.other		__nv_reservedSMEM_offset_0_alias,@"STO_CUDA_RESERVED_SHARED STV_DEFAULT"
__nv_reservedSMEM_offset_0_alias:
	.zero		0
	.zero		64


//--------------------- .nv.constant0._Z12mandelKernelffiiffiPim --------------------------
	.section	.nv.constant0._Z12mandelKernelffiiffiPim,"a",@progbits
	.sectionflags	@""
	.align	4
.nv.constant0._Z12mandelKernelffiiffiPim:
	.zero		944


//--------------------- SYMBOLS --------------------------

	.type		.nv.reservedSmem.offset0,@object
	.size		.nv.reservedSmem.offset0,0x4
